//
// Generated by NVIDIA NVVM Compiler
//
// Compiler Build ID: CL-36424714
// Cuda compilation tools, release 13.0, V13.0.88
// Based on NVVM 20.0.0
//

.version 9.0
.target sm_100
.address_size 64

	// .globl	_Z5do_opI3SubEvPfS1_S1_iT_
.extern .func  (.param .b32 func_retval0) vprintf
(
	.param .b64 vprintf_param_0,
	.param .b64 vprintf_param_1
)
;
.global .align 1 .b8 $str[22] = {84, 104, 114, 101, 97, 100, 32, 37, 100, 58, 32, 91, 37, 102, 32, 43, 32, 37, 102, 93, 10};

.visible .entry _Z5do_opI3SubEvPfS1_S1_iT_(
	.param .u64 .ptr .align 1 _Z5do_opI3SubEvPfS1_S1_iT__param_0,
	.param .u64 .ptr .align 1 _Z5do_opI3SubEvPfS1_S1_iT__param_1,
	.param .u64 .ptr .align 1 _Z5do_opI3SubEvPfS1_S1_iT__param_2,
	.param .u32 _Z5do_opI3SubEvPfS1_S1_iT__param_3,
	.param .align 1 .b8 _Z5do_opI3SubEvPfS1_S1_iT__param_4[1]
)
{
	.local .align 8 .b8 	__local_depot0[24];
	.reg .b64 	%SP;
	.reg .b64 	%SPL;
	.reg .pred 	%p<2>;
	.reg .b32 	%r<5>;
	.reg .b32 	%f<6>;
	.reg .b64 	%rd<15>;
	.reg .b64 	%fd<3>;

	mov.u64 	%SPL, __local_depot0;
	cvta.local.u64 	%SP, %SPL;
	ld.param.u64 	%rd1, [_Z5do_opI3SubEvPfS1_S1_iT__param_0];
	ld.param.u64 	%rd2, [_Z5do_opI3SubEvPfS1_S1_iT__param_1];
	ld.param.u64 	%rd3, [_Z5do_opI3SubEvPfS1_S1_iT__param_2];
	ld.param.u32 	%r2, [_Z5do_opI3SubEvPfS1_S1_iT__param_3];
	mov.u32 	%r1, %tid.x;
	setp.ge.u32 	%p1, %r1, %r2;
	@%p1 bra 	$L__BB0_2;
	add.u64 	%rd4, %SP, 0;
	add.u64 	%rd5, %SPL, 0;
	cvta.to.global.u64 	%rd6, %rd1;
	cvta.to.global.u64 	%rd7, %rd2;
	cvta.to.global.u64 	%rd8, %rd3;
	mul.wide.u32 	%rd9, %r1, 4;
	add.s64 	%rd10, %rd6, %rd9;
	ld.global.f32 	%f1, [%rd10];
	cvt.f64.f32 	%fd1, %f1;
	add.s64 	%rd11, %rd7, %rd9;
	ld.global.f32 	%f2, [%rd11];
	cvt.f64.f32 	%fd2, %f2;
	st.local.u32 	[%rd5], %r1;
	st.local.f64 	[%rd5+8], %fd1;
	st.local.f64 	[%rd5+16], %fd2;
	mov.u64 	%rd12, $str;
	cvta.global.u64 	%rd13, %rd12;
	{ // callseq 0, 0
	.param .b64 param0;
	st.param.b64 	[param0], %rd13;
	.param .b64 param1;
	st.param.b64 	[param1], %rd4;
	.param .b32 retval0;
	call.uni (retval0), 
	vprintf, 
	(
	param0, 
	param1
	);
	ld.param.b32 	%r3, [retval0];
	} // callseq 0
	ld.global.f32 	%f3, [%rd10];
	ld.global.f32 	%f4, [%rd11];
	sub.f32 	%f5, %f3, %f4;
	add.s64 	%rd14, %rd8, %rd9;
	st.global.f32 	[%rd14], %f5;
$L__BB0_2:
	ret;

}


// ===== COMPILED SASS (sm_100) =====

	.target	sm_100

	.elftype	@"ET_EXEC"


//--------------------- .note.nv.tkinfo           --------------------------
	.section	.note.nv.tkinfo,"",@"SHT_NOTE"
	.sectionflags	@"SHF_NOTE_NV_TKINFO"
	.tkinfo
        /*0018*/ 	.word	0x00000002
        /*0030*/ 	.string	""
        /*0030*/ 	.string	"ptxas"
        /*0030*/ 	.string	"Cuda compilation tools, release 13.0, V13.0.88"
        /*0030*/ 	.string	"Build cuda_13.0.r13.0/compiler.36424714_0"
        /*0030*/ 	.string	"-arch sm_100 -m 64 "



//--------------------- .note.nv.cuinfo           --------------------------
	.section	.note.nv.cuinfo,"",@"SHT_NOTE"
	.sectionflags	@"SHF_NOTE_NV_CUINFO"
        /*0018*/ 	.short	0x0002
        /*001a*/ 	.short	0x0064
        /*001c*/ 	.short	0x0082
	.zero		2


//--------------------- .nv.info                  --------------------------
	.section	.nv.info,"",@"SHT_CUDA_INFO"
	.align	4


	//----- nvinfo : EIATTR_REGCOUNT
	.align		4
        /*0000*/ 	.byte	0x04, 0x2f
        /*0002*/ 	.short	(.L_2 - .L_1)
	.align		4
.L_1:
        /*0004*/ 	.word	index@(_Z5do_opI3SubEvPfS1_S1_iT_)
        /*0008*/ 	.word	0x00000018


	//----- nvinfo : EIATTR_FRAME_SIZE
	.align		4
.L_2:
        /*000c*/ 	.byte	0x04, 0x11
        /*000e*/ 	.short	(.L_4 - .L_3)
	.align		4
.L_3:
        /*0010*/ 	.word	index@(_Z5do_opI3SubEvPfS1_S1_iT_)
        /*0014*/ 	.word	0x00000018


	//----- nvinfo : EIATTR_MIN_STACK_SIZE
	.align		4
.L_4:
        /*0018*/ 	.byte	0x04, 0x12
        /*001a*/ 	.short	(.L_6 - .L_5)
	.align		4
.L_5:
        /*001c*/ 	.word	index@(_Z5do_opI3SubEvPfS1_S1_iT_)
        /*0020*/ 	.word	0x00000018
.L_6:


//--------------------- .nv.compat                --------------------------
	.section	.nv.compat,"",@"SHT_CUDA_COMPAT_INFO"
	.align	4
        /*0000*/ 	.byte	0x02, 0x09, 0x00, 0x00, 0x02, 0x02, 0x01, 0x00, 0x02, 0x05, 0x05, 0x00, 0x03, 0x07, 0x01, 0x01
        /*0010*/ 	.byte	0x02, 0x03, 0x00, 0x00, 0x02, 0x06, 0x01, 0x00, 0x04, 0x0b, 0x08, 0x00, 0x09, 0x00, 0x00, 0x00
        /*0020*/ 	.byte	0x00, 0x00, 0x00, 0x00


//--------------------- .nv.info._Z5do_opI3SubEvPfS1_S1_iT_ --------------------------
	.section	.nv.info._Z5do_opI3SubEvPfS1_S1_iT_,"",@"SHT_CUDA_INFO"
	.sectionflags	@""
	.align	4


	//----- nvinfo : EIATTR_CUDA_API_VERSION
	.align		4
        /*0000*/ 	.byte	0x04, 0x37
        /*0002*/ 	.short	(.L_8 - .L_7)
.L_7:
        /*0004*/ 	.word	0x00000082


	//----- nvinfo : EIATTR_KPARAM_INFO
	.align		4
.L_8:
        /*0008*/ 	.byte	0x04, 0x17
        /*000a*/ 	.short	(.L_10 - .L_9)
.L_9:
        /*000c*/ 	.word	0x00000000
        /*0010*/ 	.short	0x0004
        /*0012*/ 	.short	0x001c
        /*0014*/ 	.byte	0x00, 0xf0, 0x05, 0x00


	//----- nvinfo : EIATTR_KPARAM_INFO
	.align		4
.L_10:
        /*0018*/ 	.byte	0x04, 0x17
        /*001a*/ 	.short	(.L_12 - .L_11)
.L_11:
        /*001c*/ 	.word	0x00000000
        /*0020*/ 	.short	0x0003
        /*0022*/ 	.short	0x0018
        /*0024*/ 	.byte	0x00, 0xf0, 0x11, 0x00


	//----- nvinfo : EIATTR_KPARAM_INFO
	.align		4
.L_12:
        /*0028*/ 	.byte	0x04, 0x17
        /*002a*/ 	.short	(.L_14 - .L_13)
.L_13:
        /*002c*/ 	.word	0x00000000
        /*0030*/ 	.short	0x0002
        /*0032*/ 	.short	0x0010
        /*0034*/ 	.byte	0x00, 0xf5, 0x21, 0x00


	//----- nvinfo : EIATTR_KPARAM_INFO
	.align		4
.L_14:
        /*0038*/ 	.byte	0x04, 0x17
        /*003a*/ 	.short	(.L_16 - .L_15)
.L_15:
        /*003c*/ 	.word	0x00000000
        /*0040*/ 	.short	0x0001
        /*0042*/ 	.short	0x0008
        /*0044*/ 	.byte	0x00, 0xf5, 0x21, 0x00


	//----- nvinfo : EIATTR_KPARAM_INFO
	.align		4
.L_16:
        /*0048*/ 	.byte	0x04, 0x17
        /*004a*/ 	.short	(.L_18 - .L_17)
.L_17:
        /*004c*/ 	.word	0x00000000
        /*0050*/ 	.short	0x0000
        /*0052*/ 	.short	0x0000
        /*0054*/ 	.byte	0x00, 0xf5, 0x21, 0x00


	//----- nvinfo : EIATTR_SPARSE_MMA_MASK
	.align		4
.L_18:
        /*0058*/ 	.byte	0x03, 0x50
        /*005a*/ 	.short	0x0000


	//----- nvinfo : EIATTR_MAXREG_COUNT
	.align		4
        /*005c*/ 	.byte	0x03, 0x1b
        /*005e*/ 	.short	0x00ff


	//----- nvinfo : EIATTR_EXTERNS
	.align		4
        /*0060*/ 	.byte	0x04, 0x0f
        /*0062*/ 	.short	(.L_20 - .L_19)


	//   ....[0]....
	.align		4
.L_19:
        /*0064*/ 	.word	index@(vprintf)


	//----- nvinfo : EIATTR_MERCURY_ISA_VERSION
	.align		4
.L_20:
        /*0068*/ 	.byte	0x03, 0x5f
        /*006a*/ 	.short	0x0101


	//----- nvinfo : EIATTR_VRC_CTA_INIT_COUNT
	.align		4
        /*006c*/ 	.byte	0x02, 0x4a
	.zero		1
	.zero		1


	//----- nvinfo : EIATTR_SYSCALL_OFFSETS
	.align		4
        /*0070*/ 	.byte	0x04, 0x46
        /*0072*/ 	.short	(.L_22 - .L_21)


	//   ....[0]....
.L_21:
        /*0074*/ 	.word	0x000001c0


	//----- nvinfo : EIATTR_EXIT_INSTR_OFFSETS
	.align		4
.L_22:
        /*0078*/ 	.byte	0x04, 0x1c
        /*007a*/ 	.short	(.L_24 - .L_23)


	//   ....[0]....
.L_23:
        /*007c*/ 	.word	0x00000090


	//   ....[1]....
        /*0080*/ 	.word	0x00000230


	//----- nvinfo : EIATTR_CRS_STACK_SIZE
	.align		4
.L_24:
        /*0084*/ 	.byte	0x04, 0x1e
        /*0086*/ 	.short	(.L_26 - .L_25)
.L_25:
        /*0088*/ 	.word	0x00000000


	//----- nvinfo : EIATTR_CBANK_PARAM_SIZE
	.align		4
.L_26:
        /*008c*/ 	.byte	0x03, 0x19
        /*008e*/ 	.short	0x001d


	//----- nvinfo : EIATTR_PARAM_CBANK
	.align		4
        /*0090*/ 	.byte	0x04, 0x0a
        /*0092*/ 	.short	(.L_28 - .L_27)
	.align		4
.L_27:
        /*0094*/ 	.word	index@(.nv.constant0._Z5do_opI3SubEvPfS1_S1_iT_)
        /*0098*/ 	.short	0x0380
        /*009a*/ 	.short	0x001d


	//----- nvinfo : EIATTR_SW_WAR
	.align		4
.L_28:
        /*009c*/ 	.byte	0x04, 0x36
        /*009e*/ 	.short	(.L_30 - .L_29)
.L_29:
        /*00a0*/ 	.word	0x00000008
.L_30:


//--------------------- .nv.callgraph             --------------------------
	.section	.nv.callgraph,"",@"SHT_CUDA_CALLGRAPH"
	.align	4
	.sectionentsize	8
	.align		4
        /*0000*/ 	.word	0x00000000
	.align		4
        /*0004*/ 	.word	0xffffffff
	.align		4
        /*0008*/ 	.word	index@(_Z5do_opI3SubEvPfS1_S1_iT_)
	.align		4
        /*000c*/ 	.word	index@(vprintf)
	.align		4
        /*0010*/ 	.word	0x00000000
	.align		4
        /*0014*/ 	.word	0xfffffffe
	.align		4
        /*0018*/ 	.word	0x00000000
	.align		4
        /*001c*/ 	.word	0xfffffffd
	.align		4
        /*0020*/ 	.word	0x00000000
	.align		4
        /*0024*/ 	.word	0xfffffffc


//--------------------- .nv.constant4             --------------------------
	.section	.nv.constant4,"a",@progbits
	.align	8
	.align		8
.nv.constant4:
        /*0000*/ 	.dword	vprintf
	.align		8
        /*0008*/ 	.dword	$str


//--------------------- .text._Z5do_opI3SubEvPfS1_S1_iT_ --------------------------
	.section	.text._Z5do_opI3SubEvPfS1_S1_iT_,"ax",@progbits
	.align	128
        .global         _Z5do_opI3SubEvPfS1_S1_iT_
        .type           _Z5do_opI3SubEvPfS1_S1_iT_,@function
        .size           _Z5do_opI3SubEvPfS1_S1_iT_,(.L_x_2 - _Z5do_opI3SubEvPfS1_S1_iT_)
        .other          _Z5do_opI3SubEvPfS1_S1_iT_,@"STO_CUDA_ENTRY STV_DEFAULT"
_Z5do_opI3SubEvPfS1_S1_iT_:
.text._Z5do_opI3SubEvPfS1_S1_iT_:
[----:B------:R-:W0:Y:S01]  /*0000*/  LDC R1, c[0x0][0x37c] ;  /* 0x0000df00ff017b82 */ /* 0x000e220000000800 */
[----:B------:R-:W1:Y:S01]  /*0010*/  S2R R2, SR_TID.X ;  /* 0x0000000000027919 */ /* 0x000e620000002100 */
[----:B------:R-:W1:Y:S01]  /*0020*/  LDCU UR6, c[0x0][0x398] ;  /* 0x00007300ff0677ac */ /* 0x000e620008000800 */
[----:B0-----:R-:W-:Y:S01]  /*0030*/  VIADD R1, R1, 0xffffffe8 ;  /* 0xffffffe801017836 */ /* 0x001fe20000000000 */
[----:B------:R-:W0:Y:S01]  /*0040*/  LDCU UR4, c[0x0][0x2f8] ;  /* 0x00005f00ff0477ac */ /* 0x000e220008000800 */
[----:B------:R-:W2:Y:S03]  /*0050*/  LDCU UR5, c[0x0][0x2fc] ;  /* 0x00005f80ff0577ac */ /* 0x000ea60008000800 */
[----:B0-----:R-:W-:-:S05]  /*0060*/  IADD3 R6, P1, PT, R1, UR4, RZ ;  /* 0x0000000401067c10 */ /* 0x001fca000ff3e0ff */
[----:B--2---:R-:W-:Y:S01]  /*0070*/  IMAD.X R7, RZ, RZ, UR5, P1 ;  /* 0x00000005ff077e24 */ /* 0x004fe200088e06ff */
[----:B-1----:R-:W-:-:S13]  /*0080*/  ISETP.GE.U32.AND P0, PT, R2, UR6, PT ;  /* 0x0000000602007c0c */ /* 0x002fda000bf06070 */
[----:B------:R-:W-:Y:S05]  /*0090*/  @P0 EXIT ;  /* 0x000000000000094d */ /* 0x000fea0003800000 */
[----:B------:R-:W0:Y:S01]  /*00a0*/  LDC.64 R18, c[0x0][0x380] ;  /* 0x0000e000ff127b82 */ /* 0x000e220000000a00 */
[----:B------:R-:W1:Y:S07]  /*00b0*/  LDCU.64 UR36, c[0x0][0x358] ;  /* 0x00006b00ff2477ac */ /* 0x000e6e0008000a00 */
[----:B------:R-:W2:Y:S01]  /*00c0*/  LDC.64 R16, c[0x0][0x388] ;  /* 0x0000e200ff107b82 */ /* 0x000ea20000000a00 */
[----:B------:R-:W-:Y:S01]  /*00d0*/  MOV R12, 0x0 ;  /* 0x00000000000c7802 */ /* 0x000fe20000000f00 */
[----:B------:R-:W3:Y:S01]  /*00e0*/  LDCU.64 UR4, c[0x4][0x8] ;  /* 0x01000100ff0477ac */ /* 0x000ee20008000a00 */
[----:B0-----:R-:W-:-:S05]  /*00f0*/  IMAD.WIDE.U32 R18, R2, 0x4, R18 ;  /* 0x0000000402127825 */ /* 0x001fca00078e0012 */
[----:B-1----:R-:W4:Y:S01]  /*0100*/  LDG.E R0, desc[UR36][R18.64] ;  /* 0x0000002412007981 */ /* 0x002f22000c1e1900 */
[----:B--2---:R-:W-:-:S05]  /*0110*/  IMAD.WIDE.U32 R16, R2, 0x4, R16 ;  /* 0x0000000402107825 */ /* 0x004fca00078e0010 */
[----:B------:R-:W2:Y:S01]  /*0120*/  LDG.E R3, desc[UR36][R16.64] ;  /* 0x0000002410037981 */ /* 0x000ea2000c1e1900 */
[----:B------:R-:W0:Y:S03]  /*0130*/  LDC.64 R12, c[0x4][R12] ;  /* 0x010000000c0c7b82 */ /* 0x000e260000000a00 */
[----:B------:R1:W-:Y:S01]  /*0140*/  STL [R1], R2 ;  /* 0x0000000201007387 */ /* 0x0003e20000100800 */
[----:B---3--:R-:W-:Y:S02]  /*0150*/  MOV R4, UR4 ;  /* 0x0000000400047c02 */ /* 0x008fe40008000f00 */
[----:B------:R-:W-:Y:S01]  /*0160*/  MOV R5, UR5 ;  /* 0x0000000500057c02 */ /* 0x000fe20008000f00 */
[----:B----4-:R-:W3:Y:S08]  /*0170*/  F2F.F64.F32 R8, R0 ;  /* 0x0000000000087310 */ /* 0x010ef00000201800 */
[----:B--2---:R-:W2:Y:S01]  /*0180*/  F2F.F64.F32 R10, R3 ;  /* 0x00000003000a7310 */ /* 0x004ea20000201800 */
[----:B---3--:R1:W-:Y:S04]  /*0190*/  STL.64 [R1+0x8], R8 ;  /* 0x0000080801007387 */ /* 0x0083e80000100a00 */
[----:B0-2---:R1:W-:Y:S02]  /*01a0*/  STL.64 [R1+0x10], R10 ;  /* 0x0000100a01007387 */ /* 0x0053e40000100a00 */
[----:B------:R-:W-:-:S07]  /*01b0*/  LEPC R20, `(.L_x_0) ;  /* 0x000000001014794e */ /* 0x000fce0000000000 */
[----:B-1----:R-:W-:Y:S05]  /*01c0*/  CALL.ABS.NOINC R12 ;  /* 0x000000000c007343 */ /* 0x002fea0003c00000 */
.L_x_0:
[----:B------:R-:W2:Y:S01]  /*01d0*/  LDG.E R18, desc[UR36][R18.64] ;  /* 0x0000002412127981 */ /* 0x000ea2000c1e1900 */
[----:B------:R-:W0:Y:S03]  /*01e0*/  LDC.64 R4, c[0x0][0x390] ;  /* 0x0000e400ff047b82 */ /* 0x000e260000000a00 */
[----:B------:R-:W2:Y:S01]  /*01f0*/  LDG.E R17, desc[UR36][R16.64] ;  /* 0x0000002410117981 */ /* 0x000ea2000c1e1900 */
[----:B0-----:R-:W-:-:S04]  /*0200*/  IMAD.WIDE.U32 R2, R2, 0x4, R4 ;  /* 0x0000000402027825 */ /* 0x001fc800078e0004 */
[----:B--2---:R-:W-:-:S05]  /*0210*/  FADD R7, R18, -R17 ;  /* 0x8000001112077221 */ /* 0x004fca0000000000 */
[----:B------:R-:W-:Y:S01]  /*0220*/  STG.E desc[UR36][R2.64], R7 ;  /* 0x0000000702007986 */ /* 0x000fe2000c101924 */
[----:B------:R-:W-:Y:S05]  /*0230*/  EXIT ;  /* 0x000000000000794d */ /* 0x000fea0003800000 */
.L_x_1:
[----:B------:R-:W-:-:S00]  /*0240*/  BRA `(.L_x_1) ;  /* 0xfffffffc00fc7947 */ /* 0x000fc0000383ffff */
[----:B------:R-:W-:-:S00]  /*0250*/  NOP ;  /* 0x0000000000007918 */ /* 0x000fc00000000000 */
        /* <DEDUP_REMOVED lines=10> */
.L_x_2:


//--------------------- .nv.global.init           --------------------------
	.section	.nv.global.init,"aw",@progbits
.nv.global.init:
	.type		$str,@object
	.size		$str,(.L_0 - $str)
$str:
        /*0000*/ 	.byte	0x54, 0x68, 0x72, 0x65, 0x61, 0x64, 0x20, 0x25, 0x64, 0x3a, 0x20, 0x5b, 0x25, 0x66, 0x20, 0x2b
        /*0010*/ 	.byte	0x20, 0x25, 0x66, 0x5d, 0x0a, 0x00
.L_0:


//--------------------- .nv.shared.reserved.0     --------------------------
	.section	.nv.shared.reserved.0,"aw",@nobits
	.weak		__nv_reservedSMEM_offset_0_alias
	.size		__nv_reservedSMEM_offset_0_alias, 0, 64
	.other		__nv_reservedSMEM_offset_0_alias,@"STO_CUDA_RESERVED_SHARED STV_DEFAULT"
__nv_reservedSMEM_offset_0_alias:
	.zero		0
	.zero		64


//--------------------- .nv.constant0._Z5do_opI3SubEvPfS1_S1_iT_ --------------------------
	.section	.nv.constant0._Z5do_opI3SubEvPfS1_S1_iT_,"a",@progbits
	.sectionflags	@""
	.align	4
.nv.constant0._Z5do_opI3SubEvPfS1_S1_iT_:
	.zero		925


//--------------------- SYMBOLS --------------------------

	.type		.nv.reservedSmem.offset0,@object
	.size		.nv.reservedSmem.offset0,0x4
	.type		vprintf,@function
